//
// Generated by NVIDIA NVVM Compiler
//
// Compiler Build ID: CL-36424714
// Cuda compilation tools, release 13.0, V13.0.88
// Based on NVVM 20.0.0
//

.version 9.0
.target sm_100
.address_size 64

	// .globl	_Z13computeKerneliiPi

.visible .entry _Z13computeKerneliiPi(
	.param .u32 _Z13computeKerneliiPi_param_0,
	.param .u32 _Z13computeKerneliiPi_param_1,
	.param .u64 .ptr .align 1 _Z13computeKerneliiPi_param_2
)
{
	.reg .pred 	%p<2>;
	.reg .b32 	%r<12>;
	.reg .b64 	%rd<5>;

	ld.param.u32 	%r2, [_Z13computeKerneliiPi_param_0];
	ld.param.u32 	%r3, [_Z13computeKerneliiPi_param_1];
	ld.param.u64 	%rd1, [_Z13computeKerneliiPi_param_2];
	mov.u32 	%r4, %ctaid.x;
	mov.u32 	%r5, %ntid.x;
	mov.u32 	%r6, %tid.x;
	mad.lo.s32 	%r1, %r4, %r5, %r6;
	mul.lo.s32 	%r7, %r3, %r2;
	setp.ge.s32 	%p1, %r1, %r7;
	@%p1 bra 	$L__BB0_2;
	cvta.to.global.u64 	%rd2, %rd1;
	div.s32 	%r8, %r1, %r2;
	mul.lo.s32 	%r9, %r8, %r2;
	sub.s32 	%r10, %r1, %r9;
	add.s32 	%r11, %r8, %r10;
	mul.wide.s32 	%rd3, %r1, 4;
	add.s64 	%rd4, %rd2, %rd3;
	st.global.u32 	[%rd4], %r11;
$L__BB0_2:
	ret;

}


// ===== COMPILED SASS (sm_100) =====

	.target	sm_100

	.elftype	@"ET_EXEC"


//--------------------- .note.nv.tkinfo           --------------------------
	.section	.note.nv.tkinfo,"",@"SHT_NOTE"
	.sectionflags	@"SHF_NOTE_NV_TKINFO"
	.tkinfo
        /*0018*/ 	.word	0x00000002
        /*0030*/ 	.string	""
        /*0030*/ 	.string	"ptxas"
        /*0030*/ 	.string	"Cuda compilation tools, release 13.0, V13.0.88"
        /*0030*/ 	.string	"Build cuda_13.0.r13.0/compiler.36424714_0"
        /*0030*/ 	.string	"-arch sm_100 -m 64 "



//--------------------- .note.nv.cuinfo           --------------------------
	.section	.note.nv.cuinfo,"",@"SHT_NOTE"
	.sectionflags	@"SHF_NOTE_NV_CUINFO"
        /*0018*/ 	.short	0x0002
        /*001a*/ 	.short	0x0064
        /*001c*/ 	.short	0x0082
	.zero		2


//--------------------- .nv.info                  --------------------------
	.section	.nv.info,"",@"SHT_CUDA_INFO"
	.align	4


	//----- nvinfo : EIATTR_REGCOUNT
	.align		4
        /*0000*/ 	.byte	0x04, 0x2f
        /*0002*/ 	.short	(.L_1 - .L_0)
	.align		4
.L_0:
        /*0004*/ 	.word	index@(_Z13computeKerneliiPi)
        /*0008*/ 	.word	0x0000000c


	//----- nvinfo : EIATTR_FRAME_SIZE
	.align		4
.L_1:
        /*000c*/ 	.byte	0x04, 0x11
        /*000e*/ 	.short	(.L_3 - .L_2)
	.align		4
.L_2:
        /*0010*/ 	.word	index@(_Z13computeKerneliiPi)
        /*0014*/ 	.word	0x00000000


	//----- nvinfo : EIATTR_MIN_STACK_SIZE
	.align		4
.L_3:
        /*0018*/ 	.byte	0x04, 0x12
        /*001a*/ 	.short	(.L_5 - .L_4)
	.align		4
.L_4:
        /*001c*/ 	.word	index@(_Z13computeKerneliiPi)
        /*0020*/ 	.word	0x00000000
.L_5:


//--------------------- .nv.compat                --------------------------
	.section	.nv.compat,"",@"SHT_CUDA_COMPAT_INFO"
	.align	4
        /*0000*/ 	.byte	0x02, 0x09, 0x00, 0x00, 0x02, 0x02, 0x01, 0x00, 0x02, 0x05, 0x05, 0x00, 0x03, 0x07, 0x01, 0x01
        /*0010*/ 	.byte	0x02, 0x03, 0x00, 0x00, 0x02, 0x06, 0x01, 0x00, 0x04, 0x0b, 0x08, 0x00, 0x09, 0x00, 0x00, 0x00
        /*0020*/ 	.byte	0x00, 0x00, 0x00, 0x00


//--------------------- .nv.info._Z13computeKerneliiPi --------------------------
	.section	.nv.info._Z13computeKerneliiPi,"",@"SHT_CUDA_INFO"
	.sectionflags	@""
	.align	4


	//----- nvinfo : EIATTR_CUDA_API_VERSION
	.align		4
        /*0000*/ 	.byte	0x04, 0x37
        /*0002*/ 	.short	(.L_7 - .L_6)
.L_6:
        /*0004*/ 	.word	0x00000082


	//----- nvinfo : EIATTR_KPARAM_INFO
	.align		4
.L_7:
        /*0008*/ 	.byte	0x04, 0x17
        /*000a*/ 	.short	(.L_9 - .L_8)
.L_8:
        /*000c*/ 	.word	0x00000000
        /*0010*/ 	.short	0x0002
        /*0012*/ 	.short	0x0008
        /*0014*/ 	.byte	0x00, 0xf5, 0x21, 0x00


	//----- nvinfo : EIATTR_KPARAM_INFO
	.align		4
.L_9:
        /*0018*/ 	.byte	0x04, 0x17
        /*001a*/ 	.short	(.L_11 - .L_10)
.L_10:
        /*001c*/ 	.word	0x00000000
        /*0020*/ 	.short	0x0001
        /*0022*/ 	.short	0x0004
        /*0024*/ 	.byte	0x00, 0xf0, 0x11, 0x00


	//----- nvinfo : EIATTR_KPARAM_INFO
	.align		4
.L_11:
        /*0028*/ 	.byte	0x04, 0x17
        /*002a*/ 	.short	(.L_13 - .L_12)
.L_12:
        /*002c*/ 	.word	0x00000000
        /*0030*/ 	.short	0x0000
        /*0032*/ 	.short	0x0000
        /*0034*/ 	.byte	0x00, 0xf0, 0x11, 0x00


	//----- nvinfo : EIATTR_SPARSE_MMA_MASK
	.align		4
.L_13:
        /*0038*/ 	.byte	0x03, 0x50
        /*003a*/ 	.short	0x0000


	//----- nvinfo : EIATTR_MAXREG_COUNT
	.align		4
        /*003c*/ 	.byte	0x03, 0x1b
        /*003e*/ 	.short	0x00ff


	//----- nvinfo : EIATTR_MERCURY_ISA_VERSION
	.align		4
        /*0040*/ 	.byte	0x03, 0x5f
        /*0042*/ 	.short	0x0101


	//----- nvinfo : EIATTR_VRC_CTA_INIT_COUNT
	.align		4
        /*0044*/ 	.byte	0x02, 0x4a
	.zero		1
	.zero		1


	//----- nvinfo : EIATTR_EXIT_INSTR_OFFSETS
	.align		4
        /*0048*/ 	.byte	0x04, 0x1c
        /*004a*/ 	.short	(.L_15 - .L_14)


	//   ....[0]....
.L_14:
        /*004c*/ 	.word	0x00000080


	//   ....[1]....
        /*0050*/ 	.word	0x00000280


	//----- nvinfo : EIATTR_CBANK_PARAM_SIZE
	.align		4
.L_15:
        /*0054*/ 	.byte	0x03, 0x19
        /*0056*/ 	.short	0x0010


	//----- nvinfo : EIATTR_PARAM_CBANK
	.align		4
        /*0058*/ 	.byte	0x04, 0x0a
        /*005a*/ 	.short	(.L_17 - .L_16)
	.align		4
.L_16:
        /*005c*/ 	.word	index@(.nv.constant0._Z13computeKerneliiPi)
        /*0060*/ 	.short	0x0380
        /*0062*/ 	.short	0x0010


	//----- nvinfo : EIATTR_SW_WAR
	.align		4
.L_17:
        /*0064*/ 	.byte	0x04, 0x36
        /*0066*/ 	.short	(.L_19 - .L_18)
.L_18:
        /*0068*/ 	.word	0x00000008
.L_19:


//--------------------- .nv.callgraph             --------------------------
	.section	.nv.callgraph,"",@"SHT_CUDA_CALLGRAPH"
	.align	4
	.sectionentsize	8
	.align		4
        /*0000*/ 	.word	0x00000000
	.align		4
        /*0004*/ 	.word	0xffffffff
	.align		4
        /*0008*/ 	.word	0x00000000
	.align		4
        /*000c*/ 	.word	0xfffffffe
	.align		4
        /*0010*/ 	.word	0x00000000
	.align		4
        /*0014*/ 	.word	0xfffffffd
	.align		4
        /*0018*/ 	.word	0x00000000
	.align		4
        /*001c*/ 	.word	0xfffffffc


//--------------------- .text._Z13computeKerneliiPi --------------------------
	.section	.text._Z13computeKerneliiPi,"ax",@progbits
	.align	128
        .global         _Z13computeKerneliiPi
        .type           _Z13computeKerneliiPi,@function
        .size           _Z13computeKerneliiPi,(.L_x_1 - _Z13computeKerneliiPi)
        .other          _Z13computeKerneliiPi,@"STO_CUDA_ENTRY STV_DEFAULT"
_Z13computeKerneliiPi:
.text._Z13computeKerneliiPi:
[----:B------:R-:W-:Y:S01]  /*0000*/  LDC R1, c[0x0][0x37c] ;  /* 0x0000df00ff017b82 */ /* 0x000fe20000000800 */
[----:B------:R-:W0:Y:S07]  /*0010*/  S2R R0, SR_TID.X ;  /* 0x0000000000007919 */ /* 0x000e2e0000002100 */
[----:B------:R-:W0:Y:S08]  /*0020*/  S2UR UR4, SR_CTAID.X ;  /* 0x00000000000479c3 */ /* 0x000e300000002500 */
[----:B------:R-:W0:Y:S08]  /*0030*/  LDC R7, c[0x0][0x360] ;  /* 0x0000d800ff077b82 */ /* 0x000e300000000800 */
[----:B------:R-:W1:Y:S01]  /*0040*/  LDC.64 R2, c[0x0][0x380] ;  /* 0x0000e000ff027b82 */ /* 0x000e620000000a00 */
[----:B0-----:R-:W-:-:S02]  /*0050*/  IMAD R7, R7, UR4, R0 ;  /* 0x0000000407077c24 */ /* 0x001fc4000f8e0200 */
[----:B-1----:R-:W-:-:S05]  /*0060*/  IMAD R0, R3, R2, RZ ;  /* 0x0000000203007224 */ /* 0x002fca00078e02ff */
[----:B------:R-:W-:-:S13]  /*0070*/  ISETP.GE.AND P0, PT, R7, R0, PT ;  /* 0x000000000700720c */ /* 0x000fda0003f06270 */
[----:B------:R-:W-:Y:S05]  /*0080*/  @P0 EXIT ;  /* 0x000000000000094d */ /* 0x000fea0003800000 */
[----:B------:R-:W-:Y:S01]  /*0090*/  IABS R9, R2 ;  /* 0x0000000200097213 */ /* 0x000fe20000000000 */
[----:B------:R-:W0:Y:S03]  /*00a0*/  LDCU.64 UR4, c[0x0][0x358] ;  /* 0x00006b00ff0477ac */ /* 0x000e260008000a00 */
[----:B------:R-:W1:Y:S08]  /*00b0*/  I2F.RP R0, R9 ;  /* 0x0000000900007306 */ /* 0x000e700000209400 */
[----:B-1----:R-:W1:Y:S02]  /*00c0*/  MUFU.RCP R0, R0 ;  /* 0x0000000000007308 */ /* 0x002e640000001000 */
[----:B-1----:R-:W-:-:S06]  /*00d0*/  VIADD R4, R0, 0xffffffe ;  /* 0x0ffffffe00047836 */ /* 0x002fcc0000000000 */
[----:B------:R1:W2:Y:S02]  /*00e0*/  F2I.FTZ.U32.TRUNC.NTZ R5, R4 ;  /* 0x0000000400057305 */ /* 0x0002a4000021f000 */
[----:B-1----:R-:W-:Y:S01]  /*00f0*/  IMAD.MOV.U32 R4, RZ, RZ, RZ ;  /* 0x000000ffff047224 */ /* 0x002fe200078e00ff */
[----:B--2---:R-:W-:-:S05]  /*0100*/  IADD3 R6, PT, PT, RZ, -R5, RZ ;  /* 0x80000005ff067210 */ /* 0x004fca0007ffe0ff */
[----:B------:R-:W-:Y:S01]  /*0110*/  IMAD R3, R6, R9, RZ ;  /* 0x0000000906037224 */ /* 0x000fe200078e02ff */
[----:B------:R-:W-:-:S03]  /*0120*/  IABS R6, R7 ;  /* 0x0000000700067213 */ /* 0x000fc60000000000 */
[----:B------:R-:W-:-:S06]  /*0130*/  IMAD.HI.U32 R5, R5, R3, R4 ;  /* 0x0000000305057227 */ /* 0x000fcc00078e0004 */
[----:B------:R-:W-:Y:S02]  /*0140*/  IMAD.HI.U32 R3, R5, R6, RZ ;  /* 0x0000000605037227 */ /* 0x000fe400078e00ff */
[----:B------:R-:W1:Y:S03]  /*0150*/  LDC.64 R4, c[0x0][0x388] ;  /* 0x0000e200ff047b82 */ /* 0x000e660000000a00 */
[----:B------:R-:W-:-:S05]  /*0160*/  IADD3 R0, PT, PT, -R3, RZ, RZ ;  /* 0x000000ff03007210 */ /* 0x000fca0007ffe1ff */
[----:B------:R-:W-:-:S05]  /*0170*/  IMAD R0, R9, R0, R6 ;  /* 0x0000000009007224 */ /* 0x000fca00078e0206 */
[----:B------:R-:W-:-:S13]  /*0180*/  ISETP.GT.U32.AND P2, PT, R9, R0, PT ;  /* 0x000000000900720c */ /* 0x000fda0003f44070 */
[----:B------:R-:W-:Y:S01]  /*0190*/  @!P2 IMAD.IADD R0, R0, 0x1, -R9 ;  /* 0x000000010000a824 */ /* 0x000fe200078e0a09 */
[----:B------:R-:W-:Y:S02]  /*01a0*/  @!P2 IADD3 R3, PT, PT, R3, 0x1, RZ ;  /* 0x000000010303a810 */ /* 0x000fe40007ffe0ff */
[----:B------:R-:W-:Y:S02]  /*01b0*/  ISETP.NE.AND P2, PT, R2, RZ, PT ;  /* 0x000000ff0200720c */ /* 0x000fe40003f45270 */
[----:B------:R-:W-:Y:S02]  /*01c0*/  ISETP.GE.U32.AND P0, PT, R0, R9, PT ;  /* 0x000000090000720c */ /* 0x000fe40003f06070 */
[----:B------:R-:W-:-:S04]  /*01d0*/  LOP3.LUT R0, R7, R2, RZ, 0x3c, !PT ;  /* 0x0000000207007212 */ /* 0x000fc800078e3cff */
[----:B------:R-:W-:-:S07]  /*01e0*/  ISETP.GE.AND P1, PT, R0, RZ, PT ;  /* 0x000000ff0000720c */ /* 0x000fce0003f26270 */
[----:B------:R-:W-:-:S05]  /*01f0*/  @P0 VIADD R3, R3, 0x1 ;  /* 0x0000000103030836 */ /* 0x000fca0000000000 */
[----:B------:R-:W-:-:S05]  /*0200*/  MOV R0, R3 ;  /* 0x0000000300007202 */ /* 0x000fca0000000f00 */
[----:B------:R-:W-:Y:S01]  /*0210*/  @!P1 IMAD.MOV R0, RZ, RZ, -R0 ;  /* 0x000000ffff009224 */ /* 0x000fe200078e0a00 */
[----:B------:R-:W-:-:S04]  /*0220*/  @!P2 LOP3.LUT R0, RZ, R2, RZ, 0x33, !PT ;  /* 0x00000002ff00a212 */ /* 0x000fc800078e33ff */
[----:B------:R-:W-:-:S05]  /*0230*/  IADD3 R9, PT, PT, -R0, RZ, RZ ;  /* 0x000000ff00097210 */ /* 0x000fca0007ffe1ff */
[----:B------:R-:W-:Y:S02]  /*0240*/  IMAD R9, R2, R9, R7 ;  /* 0x0000000902097224 */ /* 0x000fe400078e0207 */
[----:B-1----:R-:W-:-:S04]  /*0250*/  IMAD.WIDE R2, R7, 0x4, R4 ;  /* 0x0000000407027825 */ /* 0x002fc800078e0204 */
[----:B------:R-:W-:-:S05]  /*0260*/  IMAD.IADD R9, R0, 0x1, R9 ;  /* 0x0000000100097824 */ /* 0x000fca00078e0209 */
[----:B0-----:R-:W-:Y:S01]  /*0270*/  STG.E desc[UR4][R2.64], R9 ;  /* 0x0000000902007986 */ /* 0x001fe2000c101904 */
[----:B------:R-:W-:Y:S05]  /*0280*/  EXIT ;  /* 0x000000000000794d */ /* 0x000fea0003800000 */
.L_x_0:
[----:B------:R-:W-:-:S00]  /*0290*/  BRA `(.L_x_0) ;  /* 0xfffffffc00fc7947 */ /* 0x000fc0000383ffff */
[----:B------:R-:W-:-:S00]  /*02a0*/  NOP ;  /* 0x0000000000007918 */ /* 0x000fc00000000000 */
        /* <DEDUP_REMOVED lines=13> */
.L_x_1:


//--------------------- .nv.shared.reserved.0     --------------------------
	.section	.nv.shared.reserved.0,"aw",@nobits
	.weak		__nv_reservedSMEM_offset_0_alias
	.size		__nv_reservedSMEM_offset_0_alias, 0, 64
	.other		__nv_reservedSMEM_offset_0_alias,@"STO_CUDA_RESERVED_SHARED STV_DEFAULT"
__nv_reservedSMEM_offset_0_alias:
	.zero		0
	.zero		64


//--------------------- .nv.constant0._Z13computeKerneliiPi --------------------------
	.section	.nv.constant0._Z13computeKerneliiPi,"a",@progbits
	.sectionflags	@""
	.align	4
.nv.constant0._Z13computeKerneliiPi:
	.zero		912


//--------------------- SYMBOLS --------------------------

	.type		.nv.reservedSmem.offset0,@object
	.size		.nv.reservedSmem.offset0,0x4
